	.headerflags	@"EF_CUDA_TEXMODE_UNIFIED EF_CUDA_64BIT_ADDRESS EF_CUDA_ACCELERATORS EF_CUDA_SM90 EF_CUDA_VIRTUAL_SM(EF_CUDA_SM90)"
	.elftype	@"ET_EXEC"


//--------------------- .nv.info                  --------------------------
	.section	.nv.info,"",@"SHT_CUDA_INFO"
	.align	4


	//----- nvinfo : EIATTR_REGCOUNT
	.align		4
        /*0000*/ 	.byte	0x04, 0x2f
        /*0002*/ 	.short	(.L_3 - .L_2)
	.align		4
.L_2:
        /*0004*/ 	.word	index@(triton_poi_fused__native_batch_norm_legit_no_training_add_relu_9)
        /*0008*/ 	.word	0x00000020


	//----- nvinfo : EIATTR_MIN_STACK_SIZE
	.align		4
.L_3:
        /*000c*/ 	.byte	0x04, 0x12
        /*000e*/ 	.short	(.L_5 - .L_4)
	.align		4
.L_4:
        /*0010*/ 	.word	index@(triton_poi_fused__native_batch_norm_legit_no_training_add_relu_9)
        /*0014*/ 	.word	0x00000000


	//----- nvinfo : EIATTR_FRAME_SIZE
	.align		4
.L_5:
        /*0018*/ 	.byte	0x04, 0x11
        /*001a*/ 	.short	(.L_7 - .L_6)
	.align		4
.L_6:
        /*001c*/ 	.word	index@(triton_poi_fused__native_batch_norm_legit_no_training_add_relu_9)
        /*0020*/ 	.word	0x00000000


	//----- nvinfo : EIATTR_MIN_STACK_SIZE
	.align		4
.L_7:
        /*0024*/ 	.byte	0x04, 0x12
        /*0026*/ 	.short	(.L_9 - .L_8)
	.align		4
.L_8:
        /*0028*/ 	.word	index@(triton_poi_fused__native_batch_norm_legit_no_training_add_relu_9)
        /*002c*/ 	.word	0x00000000
.L_9:


//--------------------- .nv.info.triton_poi_fused__native_batch_norm_legit_no_training_add_relu_9 --------------------------
	.section	.nv.info.triton_poi_fused__native_batch_norm_legit_no_training_add_relu_9,"",@"SHT_CUDA_INFO"
	.sectionflags	@""
	.align	4


	//----- nvinfo : EIATTR_CUDA_API_VERSION
	.align		4
        /*0000*/ 	.byte	0x04, 0x37
        /*0002*/ 	.short	(.L_11 - .L_10)
.L_10:
        /*0004*/ 	.word	0x0000007c


	//----- nvinfo : EIATTR_KPARAM_INFO
	.align		4
.L_11:
        /*0008*/ 	.byte	0x04, 0x17
        /*000a*/ 	.short	(.L_13 - .L_12)
.L_12:
        /*000c*/ 	.word	0x00000000
        /*0010*/ 	.short	0x0009
        /*0012*/ 	.short	0x0044
        /*0014*/ 	.byte	0x00, 0xf0, 0x11, 0x00


	//----- nvinfo : EIATTR_KPARAM_INFO
	.align		4
.L_13:
        /*0018*/ 	.byte	0x04, 0x17
        /*001a*/ 	.short	(.L_15 - .L_14)
.L_14:
        /*001c*/ 	.word	0x00000000
        /*0020*/ 	.short	0x0008
        /*0022*/ 	.short	0x0040
        /*0024*/ 	.byte	0x00, 0xf0, 0x11, 0x00


	//----- nvinfo : EIATTR_KPARAM_INFO
	.align		4
.L_15:
        /*0028*/ 	.byte	0x04, 0x17
        /*002a*/ 	.short	(.L_17 - .L_16)
.L_16:
        /*002c*/ 	.word	0x00000000
        /*0030*/ 	.short	0x0007
        /*0032*/ 	.short	0x0038
        /*0034*/ 	.byte	0x00, 0xf4, 0x21, 0x00


	//----- nvinfo : EIATTR_KPARAM_INFO
	.align		4
.L_17:
        /*0038*/ 	.byte	0x04, 0x17
        /*003a*/ 	.short	(.L_19 - .L_18)
.L_18:
        /*003c*/ 	.word	0x00000000
        /*0040*/ 	.short	0x0006
        /*0042*/ 	.short	0x0030
        /*0044*/ 	.byte	0x00, 0xf4, 0x21, 0x00


	//----- nvinfo : EIATTR_KPARAM_INFO
	.align		4
.L_19:
        /*0048*/ 	.byte	0x04, 0x17
        /*004a*/ 	.short	(.L_21 - .L_20)
.L_20:
        /*004c*/ 	.word	0x00000000
        /*0050*/ 	.short	0x0005
        /*0052*/ 	.short	0x0028
        /*0054*/ 	.byte	0x00, 0xf4, 0x21, 0x00


	//----- nvinfo : EIATTR_KPARAM_INFO
	.align		4
.L_21:
        /*0058*/ 	.byte	0x04, 0x17
        /*005a*/ 	.short	(.L_23 - .L_22)
.L_22:
        /*005c*/ 	.word	0x00000000
        /*0060*/ 	.short	0x0004
        /*0062*/ 	.short	0x0020
        /*0064*/ 	.byte	0x00, 0xf4, 0x21, 0x00


	//----- nvinfo : EIATTR_KPARAM_INFO
	.align		4
.L_23:
        /*0068*/ 	.byte	0x04, 0x17
        /*006a*/ 	.short	(.L_25 - .L_24)
.L_24:
        /*006c*/ 	.word	0x00000000
        /*0070*/ 	.short	0x0003
        /*0072*/ 	.short	0x0018
        /*0074*/ 	.byte	0x00, 0xf4, 0x21, 0x00


	//----- nvinfo : EIATTR_KPARAM_INFO
	.align		4
.L_25:
        /*0078*/ 	.byte	0x04, 0x17
        /*007a*/ 	.short	(.L_27 - .L_26)
.L_26:
        /*007c*/ 	.word	0x00000000
        /*0080*/ 	.short	0x0002
        /*0082*/ 	.short	0x0010
        /*0084*/ 	.byte	0x00, 0xf4, 0x21, 0x00


	//----- nvinfo : EIATTR_KPARAM_INFO
	.align		4
.L_27:
        /*0088*/ 	.byte	0x04, 0x17
        /*008a*/ 	.short	(.L_29 - .L_28)
.L_28:
        /*008c*/ 	.word	0x00000000
        /*0090*/ 	.short	0x0001
        /*0092*/ 	.short	0x0008
        /*0094*/ 	.byte	0x00, 0xf4, 0x21, 0x00


	//----- nvinfo : EIATTR_KPARAM_INFO
	.align		4
.L_29:
        /*0098*/ 	.byte	0x04, 0x17
        /*009a*/ 	.short	(.L_31 - .L_30)
.L_30:
        /*009c*/ 	.word	0x00000000
        /*00a0*/ 	.short	0x0000
        /*00a2*/ 	.short	0x0000
        /*00a4*/ 	.byte	0x00, 0xf4, 0x21, 0x00


	//----- nvinfo : EIATTR_SPARSE_MMA_MASK
	.align		4
.L_31:
        /*00a8*/ 	.byte	0x03, 0x50
        /*00aa*/ 	.short	0x0000


	//----- nvinfo : EIATTR_MAXREG_COUNT
	.align		4
        /*00ac*/ 	.byte	0x03, 0x1b
        /*00ae*/ 	.short	0x00ff


	//----- nvinfo : EIATTR_EXIT_INSTR_OFFSETS
	.align		4
        /*00b0*/ 	.byte	0x04, 0x1c
        /*00b2*/ 	.short	(.L_33 - .L_32)


	//   ....[0]....
.L_32:
        /*00b4*/ 	.word	0x00000eb0


	//   ....[1]....
        /*00b8*/ 	.word	0x00000f00


	//----- nvinfo : EIATTR_REQNTID
	.align		4
.L_33:
        /*00bc*/ 	.byte	0x04, 0x10
        /*00be*/ 	.short	(.L_35 - .L_34)
.L_34:
        /*00c0*/ 	.word	0x00000080
        /*00c4*/ 	.word	0x00000001
        /*00c8*/ 	.word	0x00000001


	//----- nvinfo : EIATTR_CBANK_PARAM_SIZE
	.align		4
.L_35:
        /*00cc*/ 	.byte	0x03, 0x19
        /*00ce*/ 	.short	0x0048


	//----- nvinfo : EIATTR_PARAM_CBANK
	.align		4
        /*00d0*/ 	.byte	0x04, 0x0a
        /*00d2*/ 	.short	(.L_37 - .L_36)
	.align		4
.L_36:
        /*00d4*/ 	.word	index@(.nv.constant0.triton_poi_fused__native_batch_norm_legit_no_training_add_relu_9)
        /*00d8*/ 	.short	0x0210
        /*00da*/ 	.short	0x0048


	//----- nvinfo : EIATTR_SW_WAR
	.align		4
.L_37:
        /*00dc*/ 	.byte	0x04, 0x36
        /*00de*/ 	.short	(.L_39 - .L_38)
.L_38:
        /*00e0*/ 	.word	0x00000008
.L_39:


//--------------------- .nv.callgraph             --------------------------
	.section	.nv.callgraph,"",@"SHT_CUDA_CALLGRAPH"
	.align	4
	.sectionentsize	8
	.align		4
        /*0000*/ 	.word	0x00000000
	.align		4
        /*0004*/ 	.word	0xffffffff
	.align		4
        /*0008*/ 	.word	0x00000000
	.align		4
        /*000c*/ 	.word	0xfffffffe
	.align		4
        /*0010*/ 	.word	0x00000000
	.align		4
        /*0014*/ 	.word	0xfffffffd
	.align		4
        /*0018*/ 	.word	0x00000000
	.align		4
        /*001c*/ 	.word	0xfffffffc


//--------------------- .nv.constant4             --------------------------
	.section	.nv.constant4,"a",@progbits
	.align	8
	.align		8
.nv.constant4:
        /*0000*/ 	.dword	_$_str
	.align		8
        /*0008*/ 	.dword	_$_str_$_2


//--------------------- .text.triton_poi_fused__native_batch_norm_legit_no_training_add_relu_9 --------------------------
	.section	.text.triton_poi_fused__native_batch_norm_legit_no_training_add_relu_9,"ax",@progbits
	.sectionflags	@"SHF_BARRIERS=1"
	.align	128
        .global         triton_poi_fused__native_batch_norm_legit_no_training_add_relu_9
        .type           triton_poi_fused__native_batch_norm_legit_no_training_add_relu_9,@function
        .size           triton_poi_fused__native_batch_norm_legit_no_training_add_relu_9,(.L_x_1 - triton_poi_fused__native_batch_norm_legit_no_training_add_relu_9)
        .other          triton_poi_fused__native_batch_norm_legit_no_training_add_relu_9,@"STO_CUDA_ENTRY STV_DEFAULT"
triton_poi_fused__native_batch_norm_legit_no_training_add_relu_9:
.text.triton_poi_fused__native_batch_norm_legit_no_training_add_relu_9:
[----:B------:R-:W0:Y:S08]  /*0000*/  LDC R1, c[0x0][0x28] ;  /* 0x00000a00ff017b82 */ /* 0x000e300000000800 */
[----:B------:R-:W1:Y:S01]  /*0010*/  S2UR UR12, SR_CTAID.Y ;  /* 0x00000000000c79c3 */ /* 0x000e620000002600 */
[----:B------:R-:W-:Y:S01]  /*0020*/  ULDC.64 UR14, c[0x0][0x208] ;  /* 0x00008200000e7ab9 */ /* 0x000fe20000000a00 */
[----:B------:R-:W2:Y:S01]  /*0030*/  S2R R5, SR_TID.X ;  /* 0x0000000000057919 */ /* 0x000ea20000002100 */
[----:B------:R-:W-:Y:S01]  /*0040*/  ULDC.64 UR8, c[0x0][0x230] ;  /* 0x00008c0000087ab9 */ /* 0x000fe20000000a00 */
[----:B------:R-:W-:-:S04]  /*0050*/  ULDC.64 UR6, c[0x0][0x228] ;  /* 0x00008a0000067ab9 */ /* 0x000fc80000000a00 */
[----:B------:R-:W3:Y:S08]  /*0060*/  S2UR UR10, SR_CTAID.X ;  /* 0x00000000000a79c3 */ /* 0x000ef00000002500 */
[----:B------:R-:W4:Y:S01]  /*0070*/  LDC.64 R10, c[0x0][0x210] ;  /* 0x00008400ff0a7b82 */ /* 0x000f220000000a00 */
[----:B-1----:R-:W-:Y:S02]  /*0080*/  USHF.R.S32.HI UR4, URZ, 0x1f, UR12 ;  /* 0x0000001f3f047899 */ /* 0x002fe4000801140c */
[----:B------:R-:W-:-:S02]  /*0090*/  UISETP.GE.AND UP0, UPT, UR12, 0x100, UPT ;  /* 0x000001000c00788c */ /* 0x000fc4000bf06270 */
[----:B------:R-:W-:-:S04]  /*00a0*/  ULEA.HI UR11, UR4, UR12, URZ, 0x6 ;  /* 0x0000000c040b7291 */ /* 0x000fc8000f8f303f */
[----:B------:R-:W-:Y:S01]  /*00b0*/  ULOP3.LUT UR4, UR11, 0xffffffc0, URZ, 0xc0, !UPT ;  /* 0xffffffc00b047892 */ /* 0x000fe2000f8ec03f */
[----:B------:R-:W-:-:S03]  /*00c0*/  PLOP3.LUT P0, PT, PT, PT, UP0, 0x80, 0x0 ;  /* 0x000000000000781c */ /* 0x000fc60003f0f008 */
[----:B------:R-:W-:-:S03]  /*00d0*/  UIADD3 UR12, -UR4, UR12, URZ ;  /* 0x0000000c040c7290 */ /* 0x000fc6000fffe13f */
[----:B------:R-:W-:Y:S02]  /*00e0*/  ULDC.64 UR4, c[0x0][0x220] ;  /* 0x0000880000047ab9 */ /* 0x000fe40000000a00 */
[----:B------:R-:W-:-:S06]  /*00f0*/  UIMAD.WIDE UR4, UR12, 0x4, UR4 ;  /* 0x000000040c0478a5 */ /* 0x000fcc000f8e0204 */
[----:B------:R-:W-:Y:S02]  /*0100*/  IMAD.U32 R6, RZ, RZ, UR4 ;  /* 0x00000004ff067e24 */ /* 0x000fe4000f8e00ff */
[----:B------:R-:W-:Y:S01]  /*0110*/  IMAD.U32 R7, RZ, RZ, UR5 ;  /* 0x00000005ff077e24 */ /* 0x000fe2000f8e00ff */
[----:B---3--:R-:W-:Y:S01]  /*0120*/  USHF.L.U32 UR10, UR10, 0xa, URZ ;  /* 0x0000000a0a0a7899 */ /* 0x008fe2000800063f */
[----:B--2---:R-:W-:Y:S01]  /*0130*/  SHF.L.U32 R0, R5, 0x2, RZ ;  /* 0x0000000205007819 */ /* 0x004fe200000006ff */
[----:B------:R-:W-:Y:S02]  /*0140*/  USHF.R.S32.HI UR11, URZ, 0x6, UR11 ;  /* 0x000000063f0b7899 */ /* 0x000fe4000801140b */
[----:B------:R-:W2:Y:S01]  /*0150*/  @!P0 LDG.E.EL R6, desc[UR14][R6.64] ;  /* 0x0000000e06068981 */ /* 0x000ea2000c2e1900 */
[----:B------:R-:W-:Y:S01]  /*0160*/  LOP3.LUT R0, R0, 0x1fc, RZ, 0xc0, !PT ;  /* 0x000001fc00007812 */ /* 0x000fe200078ec0ff */
[----:B------:R-:W-:Y:S01]  /*0170*/  IMAD.U32 R3, RZ, RZ, UR10 ;  /* 0x0000000aff037e24 */ /* 0x000fe2000f8e00ff */
[----:B------:R-:W-:Y:S01]  /*0180*/  ULEA UR13, UR11, UR12, 0x12 ;  /* 0x0000000c0b0d7291 */ /* 0x000fe2000f8e903f */
[----:B------:R-:W-:Y:S01]  /*0190*/  PLOP3.LUT P1, PT, PT, PT, UP0, 0x80, 0x0 ;  /* 0x000000000000781c */ /* 0x000fe20003f2f008 */
[----:B------:R-:W-:Y:S01]  /*01a0*/  ULDC.64 UR4, c[0x0][0x218] ;  /* 0x0000860000047ab9 */ /* 0x000fe20000000a00 */
[----:B------:R-:W-:Y:S01]  /*01b0*/  PLOP3.LUT P4, PT, PT, PT, UP0, 0x80, 0x0 ;  /* 0x000000000000781c */ /* 0x000fe20003f8f008 */
[----:B------:R-:W-:Y:S01]  /*01c0*/  UIMAD.WIDE UR8, UR12, 0x4, UR8 ;  /* 0x000000040c0878a5 */ /* 0x000fe2000f8e0208 */
[----:B------:R-:W-:Y:S01]  /*01d0*/  LOP3.LUT R20, R3, 0x200, R0, 0xfe, !PT ;  /* 0x0000020003147812 */ /* 0x000fe200078efe00 */
[----:B------:R-:W-:Y:S01]  /*01e0*/  UIMAD.WIDE UR4, UR12, 0x4, UR4 ;  /* 0x000000040c0478a5 */ /* 0x000fe2000f8e0204 */
[----:B------:R-:W-:Y:S01]  /*01f0*/  LOP3.LUT R21, R0, UR10, RZ, 0xfc, !PT ;  /* 0x0000000a00157c12 */ /* 0x000fe2000f8efcff */
[----:B------:R-:W-:Y:S01]  /*0200*/  UIMAD.WIDE UR6, UR12, 0x4, UR6 ;  /* 0x000000040c0678a5 */ /* 0x000fe2000f8e0206 */
[----:B------:R-:W-:-:S02]  /*0210*/  PLOP3.LUT P0, PT, PT, PT, UP0, 0x80, 0x0 ;  /* 0x000000000000781c */ /* 0x000fc40003f0f008 */
[----:B------:R-:W-:Y:S02]  /*0220*/  CS2R R2, SRZ ;  /* 0x0000000000027805 */ /* 0x000fe4000001ff00 */
[----:B------:R-:W-:Y:S01]  /*0230*/  PLOP3.LUT P2, PT, PT, PT, UP0, 0x80, 0x0 ;  /* 0x000000000000781c */ /* 0x000fe20003f4f008 */
[----:B------:R-:W-:Y:S01]  /*0240*/  IMAD.MOV.U32 R16, RZ, RZ, RZ ;  /* 0x000000ffff107224 */ /* 0x000fe200078e00ff */
[----:B------:R-:W-:Y:S01]  /*0250*/  PLOP3.LUT P3, PT, PT, PT, UP0, 0x80, 0x0 ;  /* 0x000000000000781c */ /* 0x000fe20003f6f008 */
[----:B------:R-:W-:Y:S01]  /*0260*/  IMAD.U32 R14, RZ, RZ, UR8 ;  /* 0x00000008ff0e7e24 */ /* 0x000fe2000f8e00ff */
[----:B------:R-:W-:Y:S01]  /*0270*/  LEA R13, R20, UR13, 0x6 ;  /* 0x0000000d140d7c11 */ /* 0x000fe2000f8e30ff */
[----:B------:R-:W-:Y:S01]  /*0280*/  IMAD.U32 R15, RZ, RZ, UR9 ;  /* 0x00000009ff0f7e24 */ /* 0x000fe2000f8e00ff */
[----:B------:R-:W-:Y:S01]  /*0290*/  LEA R23, R21, UR13, 0x6 ;  /* 0x0000000d15177c11 */ /* 0x000fe2000f8e30ff */
[----:B------:R-:W-:Y:S01]  /*02a0*/  IMAD.U32 R25, RZ, RZ, UR5 ;  /* 0x00000005ff197e24 */ /* 0x000fe2000f8e00ff */
[----:B------:R-:W-:Y:S01]  /*02b0*/  MOV R24, UR4 ;  /* 0x0000000400187c02 */ /* 0x000fe20008000f00 */
[----:B----4-:R-:W-:Y:S01]  /*02c0*/  IMAD.WIDE R12, R13, 0x4, R10 ;  /* 0x000000040d0c7825 */ /* 0x010fe200078e020a */
[----:B------:R-:W-:Y:S01]  /*02d0*/  MOV R19, UR7 ;  /* 0x0000000700137c02 */ /* 0x000fe20008000f00 */
[----:B------:R1:W3:Y:S02]  /*02e0*/  @!P4 LDG.E.EL R17, desc[UR14][R14.64] ;  /* 0x0000000e0e11c981 */ /* 0x0002e4000c2e1900 */
[----:B------:R-:W-:-:S02]  /*02f0*/  IMAD.U32 R18, RZ, RZ, UR6 ;  /* 0x00000006ff127e24 */ /* 0x000fc4000f8e00ff */
[C---:B------:R-:W-:Y:S01]  /*0300*/  IMAD.WIDE R8, R23.reuse, 0x4, R10 ;  /* 0x0000000417087825 */ /* 0x040fe200078e020a */
[----:B------:R4:W5:Y:S01]  /*0310*/  @!P1 LDG.E.EL R3, desc[UR14][R12.64] ;  /* 0x0000000e0c039981 */ /* 0x000962000c2e1900 */
[----:B------:R-:W-:Y:S02]  /*0320*/  PLOP3.LUT P4, PT, PT, PT, UP0, 0x80, 0x0 ;  /* 0x000000000000781c */ /* 0x000fe40003f8f008 */
[C---:B------:R-:W-:Y:S01]  /*0330*/  VIADD R29, R23.reuse, 0x40 ;  /* 0x00000040171d7836 */ /* 0x040fe20000000000 */
[----:B------:R4:W3:Y:S01]  /*0340*/  @!P2 LDG.E.EL R7, desc[UR14][R24.64] ;  /* 0x0000000e1807a981 */ /* 0x0008e2000c2e1900 */
[----:B-1----:R-:W-:-:S03]  /*0350*/  VIADD R15, R23, 0x8040 ;  /* 0x00008040170f7836 */ /* 0x002fc60000000000 */
[----:B------:R1:W3:Y:S01]  /*0360*/  @!P3 LDG.E.EL R4, desc[UR14][R18.64] ;  /* 0x0000000e1204b981 */ /* 0x0002e2000c2e1900 */
[----:B----4-:R-:W-:-:S03]  /*0370*/  IADD3 R13, R23, 0xc0, RZ ;  /* 0x000000c0170d7810 */ /* 0x010fc60007ffe0ff */
[----:B------:R4:W3:Y:S01]  /*0380*/  @!P0 LDG.E.EL R16, desc[UR14][R8.64] ;  /* 0x0000000e08108981 */ /* 0x0008e2000c2e1900 */
[----:B------:R-:W-:Y:S02]  /*0390*/  PLOP3.LUT P3, PT, PT, PT, UP0, 0x80, 0x0 ;  /* 0x000000000000781c */ /* 0x000fe40003f6f008 */
[----:B------:R-:W-:Y:S01]  /*03a0*/  IADD3 R25, R23, 0x80c0, RZ ;  /* 0x000080c017197810 */ /* 0x000fe20007ffe0ff */
[C---:B-1----:R-:W-:Y:S01]  /*03b0*/  VIADD R19, R23.reuse, 0x8080 ;  /* 0x0000808017137836 */ /* 0x042fe20000000000 */
[----:B------:R-:W-:Y:S01]  /*03c0*/  PLOP3.LUT P0, PT, PT, PT, UP0, 0x80, 0x0 ;  /* 0x000000000000781c */ /* 0x000fe20003f0f008 */
[----:B----4-:R-:W-:Y:S01]  /*03d0*/  VIADD R9, R23, 0x80 ;  /* 0x0000008017097836 */ /* 0x010fe20000000000 */
[----:B------:R-:W-:Y:S01]  /*03e0*/  PLOP3.LUT P1, PT, PT, PT, UP0, 0x80, 0x0 ;  /* 0x000000000000781c */ /* 0x000fe20003f2f008 */
[----:B------:R-:W-:Y:S01]  /*03f0*/  IMAD.WIDE R22, R13, 0x4, R10 ;  /* 0x000000040d167825 */ /* 0x000fe200078e020a */
[----:B------:R-:W-:-:S03]  /*0400*/  HFMA2.MMA R0, -RZ, RZ, 0, 0 ;  /* 0x00000000ff007435 */ /* 0x000fc600000001ff */
[----:B------:R-:W-:Y:S01]  /*0410*/  IMAD.WIDE R28, R29, 0x4, R10 ;  /* 0x000000041d1c7825 */ /* 0x000fe200078e020a */
[----:B------:R-:W-:-:S03]  /*0420*/  CS2R R26, SRZ ;  /* 0x00000000001a7805 */ /* 0x000fc6000001ff00 */
[--C-:B------:R-:W-:Y:S01]  /*0430*/  IMAD.WIDE R8, R9, 0x4, R10.reuse ;  /* 0x0000000409087825 */ /* 0x100fe200078e020a */
[----:B------:R-:W-:Y:S01]  /*0440*/  PLOP3.LUT P2, PT, PT, PT, UP0, 0x80, 0x0 ;  /* 0x000000000000781c */ /* 0x000fe20003f4f008 */
[----:B------:R-:W4:Y:S02]  /*0450*/  @!P0 LDG.E.EL R2, desc[UR14][R28.64] ;  /* 0x0000000e1c028981 */ /* 0x000f24000c2e1900 */
[--C-:B------:R-:W-:Y:S01]  /*0460*/  IMAD.WIDE R14, R15, 0x4, R10.reuse ;  /* 0x000000040f0e7825 */ /* 0x100fe200078e020a */
[----:B------:R-:W-:Y:S01]  /*0470*/  PLOP3.LUT P5, PT, PT, PT, UP0, 0x80, 0x0 ;  /* 0x000000000000781c */ /* 0x000fe20003faf008 */
[----:B------:R1:W4:Y:S02]  /*0480*/  @!P1 LDG.E.EL R0, desc[UR14][R8.64] ;  /* 0x0000000e08009981 */ /* 0x000324000c2e1900 */
[--C-:B------:R-:W-:Y:S02]  /*0490*/  IMAD.WIDE R12, R19, 0x4, R10.reuse ;  /* 0x00000004130c7825 */ /* 0x100fe400078e020a */
[----:B------:R-:W4:Y:S01]  /*04a0*/  @!P3 LDG.E.EL R26, desc[UR14][R14.64] ;  /* 0x0000000e0e1ab981 */ /* 0x000f22000c2e1900 */
[----:B------:R-:W1:Y:S01]  /*04b0*/  LDC.64 R18, c[0x0][0x238] ;  /* 0x00008e00ff127b82 */ /* 0x000e620000000a00 */
[----:B------:R-:W-:Y:S01]  /*04c0*/  IMAD.WIDE R10, R25, 0x4, R10 ;  /* 0x00000004190a7825 */ /* 0x000fe200078e020a */
[----:B------:R-:W-:Y:S01]  /*04d0*/  CS2R R24, SRZ ;  /* 0x0000000000187805 */ /* 0x000fe2000001ff00 */
[----:B------:R-:W4:Y:S05]  /*04e0*/  @!P2 LDG.E.EL R27, desc[UR14][R22.64] ;  /* 0x0000000e161ba981 */ /* 0x000f2a000c2e1900 */
[----:B------:R-:W4:Y:S01]  /*04f0*/  @!P4 LDG.E.EL R25, desc[UR14][R12.64] ;  /* 0x0000000e0c19c981 */ /* 0x000f22000c2e1900 */
[----:B------:R-:W-:-:S03]  /*0500*/  ULEA UR7, UR11, UR12, 0x8 ;  /* 0x0000000c0b077291 */ /* 0x000fc6000f8e403f */
[----:B------:R1:W4:Y:S01]  /*0510*/  @!P5 LDG.E.EL R24, desc[UR14][R10.64] ;  /* 0x0000000e0a18d981 */ /* 0x000322000c2e1900 */
[----:B------:R-:W-:Y:S01]  /*0520*/  USHF.L.U32 UR7, UR7, 0xc, URZ ;  /* 0x0000000c07077899 */ /* 0x000fe2000800063f */
[----:B------:R-:W-:-:S03]  /*0530*/  PLOP3.LUT P0, PT, PT, PT, UP0, 0x80, 0x0 ;  /* 0x000000000000781c */ /* 0x000fc60003f0f008 */
[----:B------:R-:W-:Y:S01]  /*0540*/  UIADD3 UR4, UR7, 0xc0000, URZ ;  /* 0x000c000007047890 */ /* 0x000fe2000fffe03f */
[----:B-1----:R-:W-:-:S05]  /*0550*/  CS2R R8, SRZ ;  /* 0x0000000000087805 */ /* 0x002fca000001ff00 */
[----:B------:R-:W-:Y:S01]  /*0560*/  VIADD R29, R21, UR4 ;  /* 0x00000004151d7c36 */ /* 0x000fe20008000000 */
[----:B0-----:R-:W-:-:S03]  /*0570*/  CS2R R10, SRZ ;  /* 0x00000000000a7805 */ /* 0x001fc6000001ff00 */
[----:B------:R-:W-:-:S05]  /*0580*/  IMAD.WIDE R22, R29, 0x4, R18 ;  /* 0x000000041d167825 */ /* 0x000fca00078e0212 */
[----:B------:R-:W4:Y:S01]  /*0590*/  @!P0 LDG.E.EL.128 R8, desc[UR14][R22.64] ;  /* 0x0000000e16088981 */ /* 0x000f22000c2e1d00 */
[----:B------:R-:W-:Y:S01]  /*05a0*/  PLOP3.LUT P0, PT, PT, PT, UP0, 0x80, 0x0 ;  /* 0x000000000000781c */ /* 0x000fe20003f0f008 */
[----:B------:R-:W-:Y:S01]  /*05b0*/  VIADD R13, R20, UR4 ;  /* 0x00000004140d7c36 */ /* 0x000fe20008000000 */
[----:B------:R-:W-:-:S03]  /*05c0*/  CS2R R14, SRZ ;  /* 0x00000000000e7805 */ /* 0x000fc6000001ff00 */
[----:B------:R-:W-:Y:S01]  /*05d0*/  IMAD.WIDE R18, R13, 0x4, R18 ;  /* 0x000000040d127825 */ /* 0x000fe200078e0212 */
[----:B------:R-:W-:-:S07]  /*05e0*/  CS2R R12, SRZ ;  /* 0x00000000000c7805 */ /* 0x000fce000001ff00 */
[----:B------:R0:W4:Y:S01]  /*05f0*/  @!P0 LDG.E.EL.128 R12, desc[UR14][R18.64] ;  /* 0x0000000e120c8981 */ /* 0x000122000c2e1d00 */
[----:B------:R-:W-:Y:S01]  /*0600*/  PLOP3.LUT P0, PT, PT, PT, UP0, 0x80, 0x0 ;  /* 0x000000000000781c */ /* 0x000fe20003f0f008 */
[----:B------:R-:W-:Y:S01]  /*0610*/  UMOV UR4, URZ ;  /* 0x0000003f00047c82 */ /* 0x000fe20008000000 */
[----:B------:R-:W-:Y:S02]  /*0620*/  PLOP3.LUT P2, PT, PT, PT, UP0, 0x80, 0x0 ;  /* 0x000000000000781c */ /* 0x000fe40003f4f008 */
[----:B------:R-:W-:Y:S02]  /*0630*/  PLOP3.LUT P4, PT, PT, PT, UP0, 0x80, 0x0 ;  /* 0x000000000000781c */ /* 0x000fe40003f8f008 */
[----:B------:R-:W-:Y:S01]  /*0640*/  PLOP3.LUT P3, PT, PT, PT, UP0, 0x80, 0x0 ;  /* 0x000000000000781c */ /* 0x000fe20003f6f008 */
[----:B0-----:R-:W-:Y:S01]  /*0650*/  IMAD.MOV.U32 R18, RZ, RZ, 0x3e800000 ;  /* 0x3e800000ff127424 */ /* 0x001fe200078e00ff */
[----:B------:R-:W-:Y:S01]  /*0660*/  UMOV UR6, URZ ;  /* 0x0000003f00067c82 */ /* 0x000fe20008000000 */
[----:B------:R-:W-:Y:S01]  /*0670*/  UMOV UR5, URZ ;  /* 0x0000003f00057c82 */ /* 0x000fe20008000000 */
[----:B------:R-:W0:Y:S03]  /*0680*/  S2UR UR8, SR_CgaCtaId ;  /* 0x00000000000879c3 */ /* 0x000e260000008800 */
[----:B--2---:R-:W-:-:S13]  /*0690*/  @!P0 R2UR UR4, R6 ;  /* 0x00000000060482ca */ /* 0x004fda00000e0000 */
[----:B------:R-:W-:-:S05]  /*06a0*/  MOV R6, UR4 ;  /* 0x0000000400067c02 */ /* 0x000fca0008000f00 */
[----:B------:R-:W-:-:S04]  /*06b0*/  FADD R6, R6, 9.9999997473787516356e-06 ;  /* 0x3727c5ac06067421 */ /* 0x000fc80000000000 */
[----:B------:R-:W1:Y:S02]  /*06c0*/  MUFU.SQRT R22, R6 ;  /* 0x0000000600167308 */ /* 0x000e640000002000 */
[C---:B-1----:R-:W-:Y:S02]  /*06d0*/  FSETP.GT.AND P0, PT, R22.reuse, 8.50705917302346158658e+37, PT ;  /* 0x7e8000001600780b */ /* 0x042fe40003f04000 */
[----:B------:R-:W-:-:S11]  /*06e0*/  FSETP.GEU.AND P1, PT, R22, 1.175494350822287508e-38, PT ;  /* 0x008000001600780b */ /* 0x000fd60003f2e000 */
[----:B------:R-:W-:-:S04]  /*06f0*/  @P0 FMUL R22, R22, 0.25 ;  /* 0x3e80000016160820 */ /* 0x000fc80000400000 */
[----:B------:R-:W-:Y:S01]  /*0700*/  @!P1 FMUL R22, R22, 16777216 ;  /* 0x4b80000016169820 */ /* 0x000fe20000400000 */
[----:B------:R-:W-:Y:S01]  /*0710*/  UMOV UR4, URZ ;  /* 0x0000003f00047c82 */ /* 0x000fe20008000000 */
[----:B---3--:R-:W-:-:S04]  /*0720*/  @!P2 R2UR UR4, R7 ;  /* 0x000000000704a2ca */ /* 0x008fc800000e0000 */
[----:B------:R-:W1:Y:S01]  /*0730*/  MUFU.RCP R22, R22 ;  /* 0x0000001600167308 */ /* 0x000e620000001000 */
[----:B------:R-:W-:Y:S02]  /*0740*/  FSEL R7, R18, 1, P0 ;  /* 0x3f80000012077808 */ /* 0x000fe40000000000 */
[----:B------:R-:W-:Y:S02]  /*0750*/  @!P4 R2UR UR6, R17 ;  /* 0x000000001106c2ca */ /* 0x000fe400000e0000 */
[----:B------:R-:W2:Y:S01]  /*0760*/  S2R R17, SR_TID.X ;  /* 0x0000000000117919 */ /* 0x000ea20000002100 */
[----:B------:R-:W-:Y:S01]  /*0770*/  @!P1 FMUL R7, R7, 16777216 ;  /* 0x4b80000007079820 */ /* 0x000fe20000400000 */
[----:B------:R-:W-:Y:S02]  /*0780*/  @!P3 R2UR UR5, R4 ;  /* 0x000000000405b2ca */ /* 0x000fe400000e0000 */
[----:B-----5:R-:W-:Y:S01]  /*0790*/  FADD R6, R3, -UR4 ;  /* 0x8000000403067e21 */ /* 0x020fe20008000000 */
[----:B----4-:R-:W-:Y:S01]  /*07a0*/  FADD R19, R2, -UR4 ;  /* 0x8000000402137e21 */ /* 0x010fe20008000000 */
[----:B-1----:R-:W-:Y:S01]  /*07b0*/  FMUL R4, R22, R7 ;  /* 0x0000000716047220 */ /* 0x002fe20000400000 */
[----:B------:R-:W-:Y:S01]  /*07c0*/  FADD R7, R16, -UR4 ;  /* 0x8000000410077e21 */ /* 0x000fe20008000000 */
[----:B------:R-:W-:Y:S01]  /*07d0*/  FADD R22, R25, -UR4 ;  /* 0x8000000419167e21 */ /* 0x000fe20008000000 */
[----:B------:R-:W-:Y:S01]  /*07e0*/  FADD R25, R26, -UR4 ;  /* 0x800000041a197e21 */ /* 0x000fe20008000000 */
[----:B------:R-:W-:Y:S01]  /*07f0*/  FADD R29, R0, -UR4 ;  /* 0x80000004001d7e21 */ /* 0x000fe20008000000 */
[----:B------:R-:W-:-:S02]  /*0800*/  FMUL R0, R4, R6 ;  /* 0x0000000604007220 */ /* 0x000fc40000400000 */
[C---:B------:R-:W-:Y:S01]  /*0810*/  FMUL R2, R4.reuse, R25 ;  /* 0x0000001904027220 */ /* 0x040fe20000400000 */
[----:B------:R-:W-:Y:S02]  /*0820*/  FMUL R25, R4, R7 ;  /* 0x0000000704197220 */ /* 0x000fe40000400000 */
[----:B------:R-:W1:Y:S01]  /*0830*/  LDC.64 R6, c[0x0][0x240] ;  /* 0x00009000ff067b82 */ /* 0x000e620000000a00 */
[----:B------:R-:W-:Y:S01]  /*0840*/  FADD R27, R27, -UR4 ;  /* 0x800000041b1b7e21 */ /* 0x000fe20008000000 */
[----:B------:R-:W-:Y:S01]  /*0850*/  FADD R23, R24, -UR4 ;  /* 0x8000000418177e21 */ /* 0x000fe20008000000 */
[C---:B------:R-:W-:Y:S01]  /*0860*/  FMUL R26, R4.reuse, R19 ;  /* 0x00000013041a7220 */ /* 0x040fe20000400000 */
[----:B------:R-:W-:Y:S01]  /*0870*/  MOV R3, UR5 ;  /* 0x0000000500037c02 */ /* 0x000fe20008000f00 */
[C---:B------:R-:W-:Y:S01]  /*0880*/  FMUL R24, R4.reuse, R27 ;  /* 0x0000001b04187220 */ /* 0x040fe20000400000 */
[----:B------:R-:W-:Y:S02]  /*0890*/  IMAD.U32 R19, RZ, RZ, UR5 ;  /* 0x00000005ff137e24 */ /* 0x000fe4000f8e00ff */
[----:B------:R-:W-:Y:S01]  /*08a0*/  FMUL R18, R4, R29 ;  /* 0x0000001d04127220 */ /* 0x000fe20000400000 */
[----:B------:R-:W-:-:S02]  /*08b0*/  IMAD.U32 R16, RZ, RZ, UR5 ;  /* 0x00000005ff107e24 */ /* 0x000fc4000f8e00ff */
[----:B------:R-:W-:Y:S01]  /*08c0*/  FFMA R26, R26, R3, UR6 ;  /* 0x000000061a1a7e23 */ /* 0x000fe20008000003 */
[----:B------:R-:W-:Y:S01]  /*08d0*/  FFMA R19, R24, R19, UR6 ;  /* 0x0000000618137e23 */ /* 0x000fe20008000013 */
[----:B------:R-:W-:Y:S01]  /*08e0*/  FFMA R18, R18, R3, UR6 ;  /* 0x0000000612127e23 */ /* 0x000fe20008000003 */
[----:B------:R-:W-:Y:S01]  /*08f0*/  FFMA R16, R25, R16, UR6 ;  /* 0x0000000619107e23 */ /* 0x000fe20008000010 */
[----:B------:R-:W-:Y:S01]  /*0900*/  MOV R24, UR5 ;  /* 0x0000000500187c02 */ /* 0x000fe20008000f00 */
[C---:B------:R-:W-:Y:S01]  /*0910*/  FMUL R23, R4.reuse, R23 ;  /* 0x0000001704177220 */ /* 0x040fe20000400000 */
[----:B------:R-:W-:Y:S01]  /*0920*/  FMUL R22, R4, R22 ;  /* 0x0000001604167220 */ /* 0x000fe20000400000 */
[----:B------:R-:W-:Y:S02]  /*0930*/  IMAD.U32 R25, RZ, RZ, UR5 ;  /* 0x00000005ff197e24 */ /* 0x000fe4000f8e00ff */
[----:B------:R-:W-:Y:S01]  /*0940*/  FFMA R4, R2, R3, UR6 ;  /* 0x0000000602047e23 */ /* 0x000fe20008000003 */
[----:B------:R-:W-:-:S02]  /*0950*/  VIADD R3, R21, UR7 ;  /* 0x0000000715037c36 */ /* 0x000fc40008000000 */
[----:B------:R-:W-:Y:S01]  /*0960*/  FFMA R23, R23, R24, UR6 ;  /* 0x0000000617177e23 */ /* 0x000fe20008000018 */
[----:B------:R-:W-:Y:S02]  /*0970*/  VIADD R21, R20, UR7 ;  /* 0x0000000714157c36 */ /* 0x000fe40008000000 */
[-C--:B------:R-:W-:Y:S01]  /*0980*/  FFMA R0, R0, R25.reuse, UR6 ;  /* 0x0000000600007e23 */ /* 0x080fe20008000019 */
[----:B------:R-:W-:Y:S01]  /*0990*/  FFMA R22, R22, R25, UR6 ;  /* 0x0000000616167e23 */ /* 0x000fe20008000019 */
[----:B------:R-:W-:Y:S01]  /*09a0*/  UMOV UR4, 0x400 ;  /* 0x0000040000047882 */ /* 0x000fe20000000000 */
[----:B--2---:R-:W-:Y:S02]  /*09b0*/  SHF.L.U32 R20, R17, 0x2, RZ ;  /* 0x0000000211147819 */ /* 0x004fe400000006ff */
[----:B------:R-:W-:Y:S02]  /*09c0*/  PLOP3.LUT P1, PT, PT, PT, UP0, 0x80, 0x0 ;  /* 0x000000000000781c */ /* 0x000fe40003f2f008 */
[----:B------:R-:W-:-:S02]  /*09d0*/  FSETP.GEU.AND P5, PT, R19, RZ, PT ;  /* 0x000000ff1300720b */ /* 0x000fc40003fae000 */
[----:B------:R-:W-:Y:S02]  /*09e0*/  FSETP.GEU.AND P6, PT, R18, RZ, PT ;  /* 0x000000ff1200720b */ /* 0x000fe40003fce000 */
[----:B------:R-:W-:Y:S02]  /*09f0*/  FSETP.GEU.AND P2, PT, R26, RZ, PT ;  /* 0x000000ff1a00720b */ /* 0x000fe40003f4e000 */
[----:B------:R-:W-:Y:S01]  /*0a00*/  FSETP.GEU.AND P3, PT, R16, RZ, PT ;  /* 0x000000ff1000720b */ /* 0x000fe20003f6e000 */
[----:B0-----:R-:W-:Y:S01]  /*0a10*/  UPRMT UR4, UR8, 0x654, UR4 ;  /* 0x0000065408047896 */ /* 0x001fe20008000004 */
[----:B------:R-:W-:Y:S02]  /*0a20*/  PLOP3.LUT P0, PT, PT, PT, UP0, 0x80, 0x0 ;  /* 0x000000000000781c */ /* 0x000fe40003f0f008 */
[----:B------:R-:W-:Y:S02]  /*0a30*/  LOP3.LUT R24, R17, 0x7f, RZ, 0xc0, !PT ;  /* 0x0000007f11187812 */ /* 0x000fe400078ec0ff */
[----:B------:R-:W-:-:S02]  /*0a40*/  LOP3.LUT R20, R20, 0x1fc, RZ, 0xc0, !PT ;  /* 0x000001fc14147812 */ /* 0x000fc400078ec0ff */
[----:B------:R-:W-:Y:S02]  /*0a50*/  FSEL R19, R19, RZ, P5 ;  /* 0x000000ff13137208 */ /* 0x000fe40002800000 */
[----:B------:R-:W-:Y:S02]  /*0a60*/  FSEL R18, R18, RZ, P6 ;  /* 0x000000ff12127208 */ /* 0x000fe40003000000 */
[----:B------:R-:W-:Y:S02]  /*0a70*/  FSEL R17, R26, RZ, P2 ;  /* 0x000000ff1a117208 */ /* 0x000fe40001000000 */
[----:B------:R-:W-:Y:S02]  /*0a80*/  FSEL R16, R16, RZ, P3 ;  /* 0x000000ff10107208 */ /* 0x000fe40001800000 */
[----:B------:R-:W-:Y:S02]  /*0a90*/  FSETP.GEU.AND P4, PT, R23, RZ, PT ;  /* 0x000000ff1700720b */ /* 0x000fe40003f8e000 */
[----:B------:R-:W-:-:S02]  /*0aa0*/  FSETP.GEU.AND P5, PT, R22, RZ, PT ;  /* 0x000000ff1600720b */ /* 0x000fc40003fae000 */
[----:B------:R-:W-:Y:S02]  /*0ab0*/  FSETP.GEU.AND P6, PT, R4, RZ, PT ;  /* 0x000000ff0400720b */ /* 0x000fe40003fce000 */
[----:B------:R-:W-:Y:S01]  /*0ac0*/  FSETP.GEU.AND P2, PT, R0, RZ, PT ;  /* 0x000000ff0000720b */ /* 0x000fe20003f4e000 */
[----:B-1----:R-:W-:Y:S01]  /*0ad0*/  IMAD.WIDE R2, R3, 0x4, R6 ;  /* 0x0000000403027825 */ /* 0x002fe200078e0206 */
[----:B------:R-:W-:-:S03]  /*0ae0*/  LEA R25, R20, UR4, 0x2 ;  /* 0x0000000414197c11 */ /* 0x000fc6000f8e10ff */
[----:B------:R-:W-:Y:S01]  /*0af0*/  FADD R11, R19, R11 ;  /* 0x0000000b130b7221 */ /* 0x000fe20000000000 */
[----:B------:R-:W-:Y:S01]  /*0b00*/  FSEL R23, R23, RZ, P4 ;  /* 0x000000ff17177208 */ /* 0x000fe20002000000 */
[----:B------:R-:W-:Y:S01]  /*0b10*/  IMAD.WIDE R6, R21, 0x4, R6 ;  /* 0x0000000415067825 */ /* 0x000fe200078e0206 */
[----:B------:R-:W-:-:S03]  /*0b20*/  FSEL R22, R22, RZ, P5 ;  /* 0x000000ff16167208 */ /* 0x000fc60002800000 */
[----:B------:R-:W-:Y:S01]  /*0b30*/  FADD R10, R18, R10 ;  /* 0x0000000a120a7221 */ /* 0x000fe20000000000 */
[----:B------:R-:W-:Y:S01]  /*0b40*/  FADD R9, R17, R9 ;  /* 0x0000000911097221 */ /* 0x000fe20000000000 */
[----:B------:R-:W-:Y:S01]  /*0b50*/  FADD R8, R16, R8 ;  /* 0x0000000810087221 */ /* 0x000fe20000000000 */
[----:B------:R-:W-:Y:S01]  /*0b60*/  FSEL R21, R4, RZ, P6 ;  /* 0x000000ff04157208 */ /* 0x000fe20003000000 */
[----:B------:R-:W0:Y:S01]  /*0b70*/  LDC.64 R26, c[0x0][0x248] ;  /* 0x00009200ff1a7b82 */ /* 0x000e220000000a00 */
[----:B------:R-:W-:Y:S01]  /*0b80*/  FSEL R20, R0, RZ, P2 ;  /* 0x000000ff00147208 */ /* 0x000fe20001000000 */
[----:B------:R-:W-:Y:S04]  /*0b90*/  @!P1 STG.E.128 desc[UR14][R2.64], R16 ;  /* 0x0000001002009986 */ /* 0x000fe8000c101d0e */
[----:B------:R1:W-:Y:S04]  /*0ba0*/  STS.128 [R25], R8 ;  /* 0x0000000819007388 */ /* 0x0003e80000000c00 */
[----:B------:R0:W-:Y:S01]  /*0bb0*/  @!P0 STG.E.128 desc[UR14][R6.64], R20 ;  /* 0x0000001406008986 */ /* 0x0001e2000c101d0e */
[----:B------:R-:W-:Y:S01]  /*0bc0*/  LEA R24, R24, UR4, 0x2 ;  /* 0x0000000418187c11 */ /* 0x000fe2000f8e10ff */
[----:B------:R-:W-:Y:S01]  /*0bd0*/  BAR.SYNC.DEFER_BLOCKING 0x0 ;  /* 0x0000000000007b1d */ /* 0x000fe20000010000 */
[----:B------:R-:W-:Y:S01]  /*0be0*/  FADD R15, R23, R15 ;  /* 0x0000000f170f7221 */ /* 0x000fe20000000000 */
[----:B------:R-:W-:Y:S01]  /*0bf0*/  FADD R14, R22, R14 ;  /* 0x0000000e160e7221 */ /* 0x000fe20000000000 */
[----:B------:R-:W-:Y:S01]  /*0c00*/  FADD R13, R21, R13 ;  /* 0x0000000d150d7221 */ /* 0x000fe20000000000 */
[----:B------:R-:W-:-:S02]  /*0c10*/  FADD R12, R20, R12 ;  /* 0x0000000c140c7221 */ /* 0x000fc40000000000 */
[----:B------:R-:W2:Y:S04]  /*0c20*/  LDS R4, [R24] ;  /* 0x0000000018047984 */ /* 0x000ea80000000800 */
[----:B------:R-:W3:Y:S04]  /*0c30*/  LDS R28, [R24+0x200] ;  /* 0x00020000181c7984 */ /* 0x000ee80000000800 */
[----:B------:R-:W4:Y:S04]  /*0c40*/  LDS R2, [R24+0x400] ;  /* 0x0004000018027984 */ /* 0x000f280000000800 */
[----:B------:R-:W5:Y:S01]  /*0c50*/  LDS R0, [R24+0x600] ;  /* 0x0006000018007984 */ /* 0x000f620000000800 */
[----:B------:R-:W-:Y:S06]  /*0c60*/  BAR.SYNC.DEFER_BLOCKING 0x0 ;  /* 0x0000000000007b1d */ /* 0x000fec0000010000 */
[----:B------:R0:W-:Y:S02]  /*0c70*/  STS.128 [R25], R12 ;  /* 0x0000000c19007388 */ /* 0x0001e40000000c00 */
[----:B------:R-:W-:Y:S01]  /*0c80*/  BAR.SYNC.DEFER_BLOCKING 0x0 ;  /* 0x0000000000007b1d */ /* 0x000fe20000010000 */
[----:B-1----:R-:W-:Y:S01]  /*0c90*/  IMAD.U32 R8, RZ, RZ, UR10 ;  /* 0x0000000aff087e24 */ /* 0x002fe2000f8e00ff */
[----:B------:R-:W-:-:S04]  /*0ca0*/  PLOP3.LUT P0, PT, PT, PT, UP0, 0x80, 0x0 ;  /* 0x000000000000781c */ /* 0x000fc80003f0f008 */
[----:B------:R-:W-:Y:S02]  /*0cb0*/  LOP3.LUT R17, R8, 0x7f, R5, 0xf8, !PT ;  /* 0x0000007f08117812 */ /* 0x000fe400078ef805 */
[----:B------:R-:W-:Y:S02]  /*0cc0*/  PLOP3.LUT P1, PT, PT, PT, UP0, 0x80, 0x0 ;  /* 0x000000000000781c */ /* 0x000fe40003f2f008 */
[----:B------:R-:W-:Y:S01]  /*0cd0*/  LEA R17, R17, UR13, 0x6 ;  /* 0x0000000d11117c11 */ /* 0x000fe2000f8e30ff */
[----:B------:R-:W1:Y:S04]  /*0ce0*/  LDS R11, [R24] ;  /* 0x00000000180b7984 */ /* 0x000e680000000800 */
[----:B------:R-:W1:Y:S04]  /*0cf0*/  LDS R10, [R24+0x200] ;  /* 0x00020000180a7984 */ /* 0x000e680000000800 */
[----:B------:R-:W1:Y:S01]  /*0d00*/  LDS R3, [R24+0x400] ;  /* 0x0004000018037984 */ /* 0x000e620000000800 */
[----:B------:R-:W-:Y:S01]  /*0d10*/  IADD3 R9, R17, 0x2000, RZ ;  /* 0x0000200011097810 */ /* 0x000fe20007ffe0ff */
[----:B0-----:R-:W-:-:S04]  /*0d20*/  IMAD.WIDE R6, R17, 0x4, R26 ;  /* 0x0000000411067825 */ /* 0x001fc800078e021a */
[----:B------:R-:W-:Y:S01]  /*0d30*/  IMAD.WIDE R8, R9, 0x4, R26 ;  /* 0x0000000409087825 */ /* 0x000fe200078e021a */
[----:B--2---:R0:W-:Y:S01]  /*0d40*/  @!P0 STG.E desc[UR14][R6.64], R4 ;  /* 0x0000000406008986 */ /* 0x0041e2000c10190e */
[----:B------:R-:W-:-:S03]  /*0d50*/  PLOP3.LUT P0, PT, PT, PT, UP0, 0x80, 0x0 ;  /* 0x000000000000781c */ /* 0x000fc60003f0f008 */
[----:B---3--:R2:W-:Y:S01]  /*0d60*/  @!P1 STG.E desc[UR14][R8.64], R28 ;  /* 0x0000001c08009986 */ /* 0x0085e2000c10190e */
[----:B------:R-:W-:Y:S02]  /*0d70*/  PLOP3.LUT P1, PT, PT, PT, UP0, 0x80, 0x0 ;  /* 0x000000000000781c */ /* 0x000fe40003f2f008 */
[----:B------:R-:W-:Y:S01]  /*0d80*/  PLOP3.LUT P2, PT, PT, PT, UP0, 0x80, 0x0 ;  /* 0x000000000000781c */ /* 0x000fe20003f4f008 */
[C---:B------:R-:W-:Y:S01]  /*0d90*/  VIADD R5, R17.reuse, 0x4000 ;  /* 0x0000400011057836 */ /* 0x040fe20000000000 */
[----:B------:R-:W-:Y:S02]  /*0da0*/  PLOP3.LUT P3, PT, PT, PT, UP0, 0x80, 0x0 ;  /* 0x000000000000781c */ /* 0x000fe40003f6f008 */
[----:B------:R-:W-:Y:S02]  /*0db0*/  PLOP3.LUT P4, PT, PT, PT, UP0, 0x80, 0x0 ;  /* 0x000000000000781c */ /* 0x000fe40003f8f008 */
[----:B------:R-:W-:Y:S01]  /*0dc0*/  IADD3 R21, R17, 0x6000, RZ ;  /* 0x0000600011157810 */ /* 0x000fe20007ffe0ff */
[----:B------:R-:W-:Y:S01]  /*0dd0*/  VIADD R19, R17, 0x8000 ;  /* 0x0000800011137836 */ /* 0x000fe20000000000 */
[----:B------:R-:W-:-:S02]  /*0de0*/  PLOP3.LUT P5, PT, PT, PT, UP0, 0x40, 0x0 ;  /* 0x000000000000781c */ /* 0x000fc40003fae808 */
[----:B------:R-:W-:Y:S01]  /*0df0*/  IADD3 R13, R17, 0xa000, RZ ;  /* 0x0000a000110d7810 */ /* 0x000fe20007ffe0ff */
[----:B------:R-:W-:Y:S02]  /*0e00*/  VIADD R15, R17, 0xc000 ;  /* 0x0000c000110f7836 */ /* 0x000fe40000000000 */
[----:B0-----:R-:W-:-:S04]  /*0e10*/  IMAD.WIDE R4, R5, 0x4, R26 ;  /* 0x0000000405047825 */ /* 0x001fc800078e021a */
[--C-:B------:R-:W-:Y:S01]  /*0e20*/  IMAD.WIDE R6, R21, 0x4, R26.reuse ;  /* 0x0000000415067825 */ /* 0x100fe200078e021a */
[----:B----4-:R0:W-:Y:S03]  /*0e30*/  @!P0 STG.E desc[UR14][R4.64], R2 ;  /* 0x0000000204008986 */ /* 0x0101e6000c10190e */
[--C-:B--2---:R-:W-:Y:S01]  /*0e40*/  IMAD.WIDE R8, R19, 0x4, R26.reuse ;  /* 0x0000000413087825 */ /* 0x104fe200078e021a */
[----:B-----5:R0:W-:Y:S03]  /*0e50*/  @!P1 STG.E desc[UR14][R6.64], R0 ;  /* 0x0000000006009986 */ /* 0x0201e6000c10190e */
[--C-:B------:R-:W-:Y:S01]  /*0e60*/  IMAD.WIDE R12, R13, 0x4, R26.reuse ;  /* 0x000000040d0c7825 */ /* 0x100fe200078e021a */
[----:B-1----:R0:W-:Y:S03]  /*0e70*/  @!P2 STG.E desc[UR14][R8.64], R11 ;  /* 0x0000000b0800a986 */ /* 0x0021e6000c10190e */
[----:B------:R-:W-:Y:S01]  /*0e80*/  IMAD.WIDE R14, R15, 0x4, R26 ;  /* 0x000000040f0e7825 */ /* 0x000fe200078e021a */
[----:B------:R0:W-:Y:S04]  /*0e90*/  @!P3 STG.E desc[UR14][R12.64], R10 ;  /* 0x0000000a0c00b986 */ /* 0x0001e8000c10190e */
[----:B------:R0:W-:Y:S02]  /*0ea0*/  @!P4 STG.E desc[UR14][R14.64], R3 ;  /* 0x000000030e00c986 */ /* 0x0001e4000c10190e */
[----:B0-----:R-:W-:Y:S05]  /*0eb0*/  @!P5 EXIT ;  /* 0x000000000000d94d */ /* 0x001fea0003800000 */
[----:B0-----:R-:W0:Y:S01]  /*0ec0*/  LDS R3, [R24+0x600] ;  /* 0x0006000018037984 */ /* 0x001e220000000800 */
[----:B------:R-:W-:-:S05]  /*0ed0*/  IADD3 R17, R17, 0xe000, RZ ;  /* 0x0000e00011117810 */ /* 0x000fca0007ffe0ff */
[----:B------:R-:W-:-:S05]  /*0ee0*/  IMAD.WIDE R26, R17, 0x4, R26 ;  /* 0x00000004111a7825 */ /* 0x000fca00078e021a */
[----:B0-----:R-:W-:Y:S01]  /*0ef0*/  STG.E desc[UR14][R26.64], R3 ;  /* 0x000000031a007986 */ /* 0x001fe2000c10190e */
[----:B------:R-:W-:Y:S05]  /*0f00*/  EXIT ;  /* 0x000000000000794d */ /* 0x000fea0003800000 */
.L_x_0:
[----:B------:R-:W-:-:S00]  /*0f10*/  BRA `(.L_x_0) ;  /* 0xfffffffc00fc7947 */ /* 0x000fc0000383ffff */
[----:B------:R-:W-:-:S00]  /*0f20*/  NOP ;  /* 0x0000000000007918 */ /* 0x000fc00000000000 */
        /* <DEDUP_REMOVED lines=13> */
.L_x_1:


//--------------------- .nv.global.init           --------------------------
	.section	.nv.global.init,"aw",@progbits
.nv.global.init:
	.type		_$_str,@object
	.size		_$_str,(_$_str_$_2 - _$_str)
_$_str:
        /*0000*/ 	.byte	0x5f, 0x5f, 0x43, 0x55, 0x44, 0x41, 0x5f, 0x46, 0x54, 0x5a, 0x00
	.type		_$_str_$_2,@object
	.size		_$_str_$_2,(.L_1 - _$_str_$_2)
_$_str_$_2:
        /*000b*/ 	.byte	0x5f, 0x5f, 0x43, 0x55, 0x44, 0x41, 0x5f, 0x50, 0x52, 0x45, 0x43, 0x5f, 0x53, 0x51, 0x52, 0x54
        /*001b*/ 	.byte	0x00
.L_1:


//--------------------- .nv.shared.triton_poi_fused__native_batch_norm_legit_no_training_add_relu_9 --------------------------
	.section	.nv.shared.triton_poi_fused__native_batch_norm_legit_no_training_add_relu_9,"aw",@nobits
	.sectionflags	@""
	.align	16
	.zero		1024


//--------------------- .nv.constant0.triton_poi_fused__native_batch_norm_legit_no_training_add_relu_9 --------------------------
	.section	.nv.constant0.triton_poi_fused__native_batch_norm_legit_no_training_add_relu_9,"a",@progbits
	.sectionflags	@""
	.align	4
.nv.constant0.triton_poi_fused__native_batch_norm_legit_no_training_add_relu_9:
	.zero		600
